//
// Generated by NVIDIA NVVM Compiler
//
// Compiler Build ID: CL-36424714
// Cuda compilation tools, release 13.0, V13.0.88
// Based on NVVM 20.0.0
//

.version 9.0
.target sm_100
.address_size 64

	// .globl	_Z7poissonPfS_S_S_b
.extern .shared .align 16 .b8 cache[];

.visible .entry _Z7poissonPfS_S_S_b(
	.param .u64 .ptr .align 1 _Z7poissonPfS_S_S_b_param_0,
	.param .u64 .ptr .align 1 _Z7poissonPfS_S_S_b_param_1,
	.param .u64 .ptr .align 1 _Z7poissonPfS_S_S_b_param_2,
	.param .u64 .ptr .align 1 _Z7poissonPfS_S_S_b_param_3,
	.param .u8 _Z7poissonPfS_S_S_b_param_4
)
{
	.reg .pred 	%p<19>;
	.reg .b16 	%rs<2>;
	.reg .b32 	%r<43>;
	.reg .b32 	%f<44>;
	.reg .b64 	%rd<35>;

	ld.param.u64 	%rd5, [_Z7poissonPfS_S_S_b_param_0];
	ld.param.u64 	%rd6, [_Z7poissonPfS_S_S_b_param_1];
	ld.param.u64 	%rd7, [_Z7poissonPfS_S_S_b_param_2];
	ld.param.u64 	%rd4, [_Z7poissonPfS_S_S_b_param_3];
	ld.param.s8 	%rs1, [_Z7poissonPfS_S_S_b_param_4];
	cvta.to.global.u64 	%rd1, %rd6;
	cvta.to.global.u64 	%rd2, %rd7;
	cvta.to.global.u64 	%rd3, %rd5;
	mov.u32 	%r1, %ntid.x;
	mov.u32 	%r2, %nctaid.x;
	mul.lo.s32 	%r23, %r1, %r2;
	mov.u32 	%r4, %ntid.y;
	mov.u32 	%r5, %nctaid.y;
	mul.lo.s32 	%r6, %r4, %r5;
	mov.u32 	%r7, %ntid.z;
	mov.u32 	%r8, %ctaid.x;
	mov.u32 	%r24, %tid.x;
	mad.lo.s32 	%r25, %r1, %r8, %r24;
	mov.u32 	%r9, %ctaid.y;
	mov.u32 	%r27, %tid.y;
	mad.lo.s32 	%r10, %r4, %r9, %r27;
	mov.u32 	%r11, %ctaid.z;
	mov.u32 	%r28, %tid.z;
	mad.lo.s32 	%r12, %r7, %r11, %r28;
	mad.lo.s32 	%r29, %r4, %r28, %r27;
	mad.lo.s32 	%r13, %r29, %r1, %r24;
	mad.lo.s32 	%r30, %r12, %r6, %r10;
	mad.lo.s32 	%r14, %r30, %r23, %r25;
	setp.eq.s32 	%p4, %r25, 0;
	add.s32 	%r31, %r23, -1;
	setp.eq.s32 	%p5, %r25, %r31;
	or.pred  	%p6, %p4, %p5;
	setp.eq.s32 	%p7, %r10, 0;
	or.pred  	%p8, %p7, %p6;
	mov.pred 	%p18, -1;
	@%p8 bra 	$L__BB0_2;
	add.s32 	%r32, %r6, -1;
	setp.eq.s32 	%p18, %r10, %r32;
$L__BB0_2:
	setp.eq.s32 	%p9, %r12, 0;
	or.pred  	%p10, %p18, %p9;
	mov.u32 	%r33, %nctaid.z;
	mad.lo.s32 	%r35, %r7, %r33, -1;
	setp.eq.s32 	%p11, %r12, %r35;
	or.pred  	%p12, %p10, %p11;
	mov.f32 	%f43, 0f00000000;
	@%p12 bra 	$L__BB0_7;
	sub.s32 	%r15, %r14, %r23;
	mul.lo.s32 	%r16, %r23, %r6;
	sub.s32 	%r17, %r14, %r16;
	setp.eq.s16 	%p13, %rs1, 0;
	@%p13 bra 	$L__BB0_5;
	mul.wide.s32 	%rd8, %r14, 4;
	add.s64 	%rd9, %rd3, %rd8;
	ld.global.f32 	%f10, [%rd9+-4];
	ld.global.f32 	%f11, [%rd9+4];
	mul.wide.s32 	%rd10, %r15, 4;
	add.s64 	%rd11, %rd3, %rd10;
	ld.global.f32 	%f12, [%rd11];
	mul.wide.s32 	%rd12, %r23, 4;
	add.s64 	%rd13, %rd9, %rd12;
	ld.global.f32 	%f13, [%rd13];
	mul.wide.s32 	%rd14, %r17, 4;
	add.s64 	%rd15, %rd3, %rd14;
	ld.global.f32 	%f14, [%rd15];
	mul.wide.s32 	%rd16, %r16, 4;
	add.s64 	%rd17, %rd9, %rd16;
	ld.global.f32 	%f15, [%rd17];
	add.f32 	%f16, %f14, %f15;
	add.f32 	%f17, %f10, %f16;
	add.f32 	%f18, %f11, %f17;
	add.f32 	%f19, %f13, %f18;
	add.f32 	%f20, %f12, %f19;
	add.s64 	%rd18, %rd2, %rd8;
	ld.global.f32 	%f21, [%rd18];
	add.f32 	%f22, %f21, %f20;
	div.rn.f32 	%f42, %f22, 0f40C00000;
	add.s64 	%rd19, %rd1, %rd8;
	st.global.f32 	[%rd19], %f42;
	ld.global.f32 	%f41, [%rd9];
	bra.uni 	$L__BB0_6;
$L__BB0_5:
	mul.wide.s32 	%rd20, %r14, 4;
	add.s64 	%rd21, %rd1, %rd20;
	ld.global.f32 	%f23, [%rd21+-4];
	ld.global.f32 	%f24, [%rd21+4];
	mul.wide.s32 	%rd22, %r15, 4;
	add.s64 	%rd23, %rd1, %rd22;
	ld.global.f32 	%f25, [%rd23];
	mul.wide.s32 	%rd24, %r23, 4;
	add.s64 	%rd25, %rd21, %rd24;
	ld.global.f32 	%f26, [%rd25];
	mul.wide.s32 	%rd26, %r17, 4;
	add.s64 	%rd27, %rd1, %rd26;
	ld.global.f32 	%f27, [%rd27];
	mul.wide.s32 	%rd28, %r16, 4;
	add.s64 	%rd29, %rd21, %rd28;
	ld.global.f32 	%f28, [%rd29];
	add.f32 	%f29, %f27, %f28;
	add.f32 	%f30, %f23, %f29;
	add.f32 	%f31, %f24, %f30;
	add.f32 	%f32, %f26, %f31;
	add.f32 	%f33, %f25, %f32;
	add.s64 	%rd30, %rd2, %rd20;
	ld.global.f32 	%f34, [%rd30];
	add.f32 	%f35, %f34, %f33;
	div.rn.f32 	%f41, %f35, 0f40C00000;
	add.s64 	%rd31, %rd3, %rd20;
	st.global.f32 	[%rd31], %f41;
	ld.global.f32 	%f42, [%rd21];
$L__BB0_6:
	sub.f32 	%f43, %f42, %f41;
$L__BB0_7:
	mul.f32 	%f36, %f43, %f43;
	shl.b32 	%r36, %r13, 2;
	mov.u32 	%r37, cache;
	add.s32 	%r18, %r37, %r36;
	st.shared.f32 	[%r18], %f36;
	bar.sync 	0;
	mul.lo.s32 	%r38, %r1, %r4;
	mul.lo.s32 	%r42, %r38, %r7;
	setp.lt.u32 	%p14, %r42, 2;
	@%p14 bra 	$L__BB0_11;
$L__BB0_8:
	shr.u32 	%r21, %r42, 1;
	setp.ge.u32 	%p15, %r13, %r21;
	@%p15 bra 	$L__BB0_10;
	shl.b32 	%r39, %r21, 2;
	add.s32 	%r40, %r18, %r39;
	ld.shared.f32 	%f37, [%r40];
	ld.shared.f32 	%f38, [%r18];
	add.f32 	%f39, %f37, %f38;
	st.shared.f32 	[%r18], %f39;
$L__BB0_10:
	bar.sync 	0;
	setp.gt.u32 	%p16, %r42, 3;
	mov.u32 	%r42, %r21;
	@%p16 bra 	$L__BB0_8;
$L__BB0_11:
	mad.lo.s32 	%r41, %r11, %r5, %r9;
	mad.lo.s32 	%r22, %r41, %r2, %r8;
	setp.ne.s32 	%p17, %r13, 0;
	@%p17 bra 	$L__BB0_13;
	ld.shared.f32 	%f40, [cache];
	cvta.to.global.u64 	%rd32, %rd4;
	mul.wide.s32 	%rd33, %r22, 4;
	add.s64 	%rd34, %rd32, %rd33;
	st.global.f32 	[%rd34], %f40;
$L__BB0_13:
	ret;

}


// ===== COMPILED SASS (sm_100) =====

	.target	sm_100

	.elftype	@"ET_EXEC"


//--------------------- .note.nv.tkinfo           --------------------------
	.section	.note.nv.tkinfo,"",@"SHT_NOTE"
	.sectionflags	@"SHF_NOTE_NV_TKINFO"
	.tkinfo
        /*0018*/ 	.word	0x00000002
        /*0030*/ 	.string	""
        /*0030*/ 	.string	"ptxas"
        /*0030*/ 	.string	"Cuda compilation tools, release 13.0, V13.0.88"
        /*0030*/ 	.string	"Build cuda_13.0.r13.0/compiler.36424714_0"
        /*0030*/ 	.string	"-arch sm_100 -m 64 "



//--------------------- .note.nv.cuinfo           --------------------------
	.section	.note.nv.cuinfo,"",@"SHT_NOTE"
	.sectionflags	@"SHF_NOTE_NV_CUINFO"
        /*0018*/ 	.short	0x0002
        /*001a*/ 	.short	0x0064
        /*001c*/ 	.short	0x0082
	.zero		2


//--------------------- .nv.info                  --------------------------
	.section	.nv.info,"",@"SHT_CUDA_INFO"
	.align	4


	//----- nvinfo : EIATTR_REGCOUNT
	.align		4
        /*0000*/ 	.byte	0x04, 0x2f
        /*0002*/ 	.short	(.L_1 - .L_0)
	.align		4
.L_0:
        /*0004*/ 	.word	index@(_Z7poissonPfS_S_S_b)
        /*0008*/ 	.word	0x0000001a


	//----- nvinfo : EIATTR_FRAME_SIZE
	.align		4
.L_1:
        /*000c*/ 	.byte	0x04, 0x11
        /*000e*/ 	.short	(.L_3 - .L_2)
	.align		4
.L_2:
        /*0010*/ 	.word	index@($__internal_0_$__cuda_sm3x_div_rn_noftz_f32_slowpath)
        /*0014*/ 	.word	0x00000000


	//----- nvinfo : EIATTR_FRAME_SIZE
	.align		4
.L_3:
        /*0018*/ 	.byte	0x04, 0x11
        /*001a*/ 	.short	(.L_5 - .L_4)
	.align		4
.L_4:
        /*001c*/ 	.word	index@(_Z7poissonPfS_S_S_b)
        /*0020*/ 	.word	0x00000000


	//----- nvinfo : EIATTR_MIN_STACK_SIZE
	.align		4
.L_5:
        /*0024*/ 	.byte	0x04, 0x12
        /*0026*/ 	.short	(.L_7 - .L_6)
	.align		4
.L_6:
        /*0028*/ 	.word	index@(_Z7poissonPfS_S_S_b)
        /*002c*/ 	.word	0x00000000
.L_7:


//--------------------- .nv.compat                --------------------------
	.section	.nv.compat,"",@"SHT_CUDA_COMPAT_INFO"
	.align	4
        /*0000*/ 	.byte	0x02, 0x09, 0x00, 0x00, 0x02, 0x02, 0x01, 0x00, 0x02, 0x05, 0x05, 0x00, 0x03, 0x07, 0x01, 0x01
        /*0010*/ 	.byte	0x02, 0x03, 0x00, 0x00, 0x02, 0x06, 0x01, 0x00, 0x04, 0x0b, 0x08, 0x00, 0x01, 0x00, 0x00, 0x00
        /*0020*/ 	.byte	0x00, 0x00, 0x00, 0x00


//--------------------- .nv.info._Z7poissonPfS_S_S_b --------------------------
	.section	.nv.info._Z7poissonPfS_S_S_b,"",@"SHT_CUDA_INFO"
	.sectionflags	@""
	.align	4


	//----- nvinfo : EIATTR_CUDA_API_VERSION
	.align		4
        /*0000*/ 	.byte	0x04, 0x37
        /*0002*/ 	.short	(.L_9 - .L_8)
.L_8:
        /*0004*/ 	.word	0x00000082


	//----- nvinfo : EIATTR_KPARAM_INFO
	.align		4
.L_9:
        /*0008*/ 	.byte	0x04, 0x17
        /*000a*/ 	.short	(.L_11 - .L_10)
.L_10:
        /*000c*/ 	.word	0x00000000
        /*0010*/ 	.short	0x0004
        /*0012*/ 	.short	0x0020
        /*0014*/ 	.byte	0x00, 0xf0, 0x05, 0x00


	//----- nvinfo : EIATTR_KPARAM_INFO
	.align		4
.L_11:
        /*0018*/ 	.byte	0x04, 0x17
        /*001a*/ 	.short	(.L_13 - .L_12)
.L_12:
        /*001c*/ 	.word	0x00000000
        /*0020*/ 	.short	0x0003
        /*0022*/ 	.short	0x0018
        /*0024*/ 	.byte	0x00, 0xf5, 0x21, 0x00


	//----- nvinfo : EIATTR_KPARAM_INFO
	.align		4
.L_13:
        /*0028*/ 	.byte	0x04, 0x17
        /*002a*/ 	.short	(.L_15 - .L_14)
.L_14:
        /*002c*/ 	.word	0x00000000
        /*0030*/ 	.short	0x0002
        /*0032*/ 	.short	0x0010
        /*0034*/ 	.byte	0x00, 0xf5, 0x21, 0x00


	//----- nvinfo : EIATTR_KPARAM_INFO
	.align		4
.L_15:
        /*0038*/ 	.byte	0x04, 0x17
        /*003a*/ 	.short	(.L_17 - .L_16)
.L_16:
        /*003c*/ 	.word	0x00000000
        /*0040*/ 	.short	0x0001
        /*0042*/ 	.short	0x0008
        /*0044*/ 	.byte	0x00, 0xf5, 0x21, 0x00


	//----- nvinfo : EIATTR_KPARAM_INFO
	.align		4
.L_17:
        /*0048*/ 	.byte	0x04, 0x17
        /*004a*/ 	.short	(.L_19 - .L_18)
.L_18:
        /*004c*/ 	.word	0x00000000
        /*0050*/ 	.short	0x0000
        /*0052*/ 	.short	0x0000
        /*0054*/ 	.byte	0x00, 0xf5, 0x21, 0x00


	//----- nvinfo : EIATTR_SPARSE_MMA_MASK
	.align		4
.L_19:
        /*0058*/ 	.byte	0x03, 0x50
        /*005a*/ 	.short	0x0000


	//----- nvinfo : EIATTR_MAXREG_COUNT
	.align		4
        /*005c*/ 	.byte	0x03, 0x1b
        /*005e*/ 	.short	0x00ff


	//----- nvinfo : EIATTR_NUM_BARRIERS
	.align		4
        /*0060*/ 	.byte	0x02, 0x4c
        /*0062*/ 	.byte	0x01
	.zero		1


	//----- nvinfo : EIATTR_MERCURY_ISA_VERSION
	.align		4
        /*0064*/ 	.byte	0x03, 0x5f
        /*0066*/ 	.short	0x0101


	//----- nvinfo : EIATTR_VRC_CTA_INIT_COUNT
	.align		4
        /*0068*/ 	.byte	0x02, 0x4a
	.zero		1
	.zero		1


	//----- nvinfo : EIATTR_EXIT_INSTR_OFFSETS
	.align		4
        /*006c*/ 	.byte	0x04, 0x1c
        /*006e*/ 	.short	(.L_21 - .L_20)


	//   ....[0]....
.L_20:
        /*0070*/ 	.word	0x00000930


	//   ....[1]....
        /*0074*/ 	.word	0x000009d0


	//----- nvinfo : EIATTR_CRS_STACK_SIZE
	.align		4
.L_21:
        /*0078*/ 	.byte	0x04, 0x1e
        /*007a*/ 	.short	(.L_23 - .L_22)
.L_22:
        /*007c*/ 	.word	0x00000000


	//----- nvinfo : EIATTR_CBANK_PARAM_SIZE
	.align		4
.L_23:
        /*0080*/ 	.byte	0x03, 0x19
        /*0082*/ 	.short	0x0021


	//----- nvinfo : EIATTR_PARAM_CBANK
	.align		4
        /*0084*/ 	.byte	0x04, 0x0a
        /*0086*/ 	.short	(.L_25 - .L_24)
	.align		4
.L_24:
        /*0088*/ 	.word	index@(.nv.constant0._Z7poissonPfS_S_S_b)
        /*008c*/ 	.short	0x0380
        /*008e*/ 	.short	0x0021


	//----- nvinfo : EIATTR_SW_WAR
	.align		4
.L_25:
        /*0090*/ 	.byte	0x04, 0x36
        /*0092*/ 	.short	(.L_27 - .L_26)
.L_26:
        /*0094*/ 	.word	0x00000008
.L_27:


//--------------------- .nv.callgraph             --------------------------
	.section	.nv.callgraph,"",@"SHT_CUDA_CALLGRAPH"
	.align	4
	.sectionentsize	8
	.align		4
        /*0000*/ 	.word	0x00000000
	.align		4
        /*0004*/ 	.word	0xffffffff
	.align		4
        /*0008*/ 	.word	0x00000000
	.align		4
        /*000c*/ 	.word	0xfffffffe
	.align		4
        /*0010*/ 	.word	0x00000000
	.align		4
        /*0014*/ 	.word	0xfffffffd
	.align		4
        /*0018*/ 	.word	0x00000000
	.align		4
        /*001c*/ 	.word	0xfffffffc


//--------------------- .text._Z7poissonPfS_S_S_b --------------------------
	.section	.text._Z7poissonPfS_S_S_b,"ax",@progbits
	.align	128
        .global         _Z7poissonPfS_S_S_b
        .type           _Z7poissonPfS_S_S_b,@function
        .size           _Z7poissonPfS_S_S_b,(.L_x_22 - _Z7poissonPfS_S_S_b)
        .other          _Z7poissonPfS_S_S_b,@"STO_CUDA_ENTRY STV_DEFAULT"
_Z7poissonPfS_S_S_b:
.text._Z7poissonPfS_S_S_b:
[----:B------:R-:W-:Y:S01]  /*0000*/  LDC R1, c[0x0][0x37c] ;  /* 0x0000df00ff017b82 */ /* 0x000fe20000000800 */
[----:B------:R-:W0:Y:S01]  /*0010*/  S2R R15, SR_TID.X ;  /* 0x00000000000f7919 */ /* 0x000e220000002100 */
[----:B------:R-:W1:Y:S06]  /*0020*/  LDCU UR5, c[0x0][0x360] ;  /* 0x00006c00ff0577ac */ /* 0x000e6c0008000800 */
[----:B------:R-:W1:Y:S01]  /*0030*/  LDC R9, c[0x0][0x370] ;  /* 0x0000dc00ff097b82 */ /* 0x000e620000000800 */
[----:B------:R-:W-:Y:S01]  /*0040*/  BSSY.RECONVERGENT B0, `(.L_x_0) ;  /* 0x0000076000007945 */ /* 0x000fe20003800200 */
[----:B------:R-:W0:Y:S01]  /*0050*/  S2R R20, SR_CTAID.X ;  /* 0x0000000000147919 */ /* 0x000e220000002500 */
[----:B------:R-:W2:Y:S01]  /*0060*/  LDCU UR7, c[0x0][0x364] ;  /* 0x00006c80ff0777ac */ /* 0x000ea20008000800 */
[----:B------:R-:W3:Y:S01]  /*0070*/  S2R R4, SR_TID.Y ;  /* 0x0000000000047919 */ /* 0x000ee20000002200 */
[----:B------:R-:W4:Y:S03]  /*0080*/  LDCU.64 UR10, c[0x0][0x358] ;  /* 0x00006b00ff0a77ac */ /* 0x000f260008000a00 */
[----:B------:R-:W2:Y:S01]  /*0090*/  LDC R5, c[0x0][0x374] ;  /* 0x0000dd00ff057b82 */ /* 0x000ea20000000800 */
[----:B------:R-:W3:Y:S01]  /*00a0*/  S2R R7, SR_CTAID.Y ;  /* 0x0000000000077919 */ /* 0x000ee20000002600 */
[----:B------:R-:W5:Y:S01]  /*00b0*/  LDCU UR8, c[0x0][0x368] ;  /* 0x00006d00ff0877ac */ /* 0x000f620008000800 */
[----:B------:R-:W4:Y:S01]  /*00c0*/  S2R R17, SR_TID.Z ;  /* 0x0000000000117919 */ /* 0x000f220000002300 */
[----:B------:R-:W5:Y:S01]  /*00d0*/  LDCU UR4, c[0x0][0x378] ;  /* 0x00006f00ff0477ac */ /* 0x000f620008000800 */
[----:B------:R-:W4:Y:S01]  /*00e0*/  S2R R8, SR_CTAID.Z ;  /* 0x0000000000087919 */ /* 0x000f220000002700 */
[----:B-1----:R-:W-:-:S05]  /*00f0*/  IMAD R6, R9, UR5, RZ ;  /* 0x0000000509067c24 */ /* 0x002fca000f8e02ff */
[----:B------:R-:W-:Y:S01]  /*0100*/  IADD3 R0, PT, PT, R6, -0x1, RZ ;  /* 0xffffffff06007810 */ /* 0x000fe20007ffe0ff */
[----:B--2---:R-:W-:Y:S01]  /*0110*/  IMAD R11, R5, UR7, RZ ;  /* 0x00000007050b7c24 */ /* 0x004fe2000f8e02ff */
[----:B-----5:R-:W-:Y:S01]  /*0120*/  UIMAD UR4, UR8, UR4, -0x1 ;  /* 0xffffffff080474a4 */ /* 0x020fe2000f8e0204 */
[----:B0-----:R-:W-:-:S05]  /*0130*/  IMAD R3, R20, UR5, R15 ;  /* 0x0000000514037c24 */ /* 0x001fca000f8e020f */
[----:B------:R-:W-:Y:S01]  /*0140*/  ISETP.NE.AND P0, PT, R3, R0, PT ;  /* 0x000000000300720c */ /* 0x000fe20003f05270 */
[----:B---3--:R-:W-:-:S03]  /*0150*/  IMAD R0, R7, UR7, R4 ;  /* 0x0000000707007c24 */ /* 0x008fc6000f8e0204 */
[----:B------:R-:W-:Y:S01]  /*0160*/  ISETP.EQ.OR P0, PT, R3, RZ, !P0 ;  /* 0x000000ff0300720c */ /* 0x000fe20004702670 */
[----:B----4-:R-:W-:-:S03]  /*0170*/  IMAD R4, R17, UR7, R4 ;  /* 0x0000000711047c24 */ /* 0x010fc6000f8e0204 */
[----:B------:R-:W-:Y:S01]  /*0180*/  ISETP.EQ.OR P0, PT, R0, RZ, P0 ;  /* 0x000000ff0000720c */ /* 0x000fe20000702670 */
[----:B------:R-:W-:Y:S02]  /*0190*/  IMAD R2, R8, UR8, R17 ;  /* 0x0000000808027c24 */ /* 0x000fe4000f8e0211 */
[----:B------:R-:W-:-:S10]  /*01a0*/  IMAD R4, R4, UR5, R15 ;  /* 0x0000000504047c24 */ /* 0x000fd4000f8e020f */
[----:B------:R-:W-:-:S05]  /*01b0*/  @!P0 VIADD R13, R11, 0xffffffff ;  /* 0xffffffff0b0d8836 */ /* 0x000fca0000000000 */
[----:B------:R-:W-:Y:S01]  /*01c0*/  ISETP.EQ.OR P0, PT, R0, R13, P0 ;  /* 0x0000000d0000720c */ /* 0x000fe20000702670 */
[----:B------:R-:W-:-:S03]  /*01d0*/  IMAD R0, R11, R2, R0 ;  /* 0x000000020b007224 */ /* 0x000fc600078e0200 */
[----:B------:R-:W-:Y:S01]  /*01e0*/  ISETP.EQ.OR P0, PT, R2, RZ, P0 ;  /* 0x000000ff0200720c */ /* 0x000fe20000702670 */
[----:B------:R-:W-:Y:S02]  /*01f0*/  IMAD R3, R6, R0, R3 ;  /* 0x0000000006037224 */ /* 0x000fe400078e0203 */
[----:B------:R-:W-:Y:S01]  /*0200*/  HFMA2 R0, -RZ, RZ, 0, 0 ;  /* 0x00000000ff007431 */ /* 0x000fe200000001ff */
[----:B------:R-:W-:-:S13]  /*0210*/  ISETP.EQ.OR P0, PT, R2, UR4, P0 ;  /* 0x0000000402007c0c */ /* 0x000fda0008702670 */
[----:B------:R-:W-:Y:S05]  /*0220*/  @P0 BRA `(.L_x_1) ;  /* 0x00000004005c0947 */ /* 0x000fea0003800000 */
[----:B------:R-:W0:Y:S01]  /*0230*/  LDCU.U8 UR4, c[0x0][0x3a0] ;  /* 0x00007400ff0477ac */ /* 0x000e220008000000 */
[----:B------:R-:W-:Y:S01]  /*0240*/  IMAD R21, R6, R11, RZ ;  /* 0x0000000b06157224 */ /* 0x000fe200078e02ff */
[----:B------:R-:W-:Y:S01]  /*0250*/  MOV R0, 0x40c00000 ;  /* 0x40c0000000007802 */ /* 0x000fe20000000f00 */
[C---:B------:R-:W-:Y:S02]  /*0260*/  IMAD.IADD R2, R3.reuse, 0x1, -R6 ;  /* 0x0000000103027824 */ /* 0x040fe400078e0a06 */
[----:B------:R-:W-:Y:S01]  /*0270*/  IMAD.IADD R17, R3, 0x1, -R21 ;  /* 0x0000000103117824 */ /* 0x000fe200078e0a15 */
[----:B0-----:R-:W-:-:S04]  /*0280*/  UPRMT UR4, UR4, 0x8880, URZ ;  /* 0x0000888004047896 */ /* 0x001fc800080000ff */
[----:B------:R-:W-:-:S09]  /*0290*/  UISETP.NE.AND UP0, UPT, UR4, URZ, UPT ;  /* 0x000000ff0400728c */ /* 0x000fd2000bf05270 */
[----:B------:R-:W-:Y:S05]  /*02a0*/  BRA.U !UP0, `(.L_x_2) ;  /* 0x00000001089c7547 */ /* 0x000fea000b800000 */
[----:B------:R-:W0:Y:S08]  /*02b0*/  LDC.64 R10, c[0x0][0x380] ;  /* 0x0000e000ff0a7b82 */ /* 0x000e300000000a00 */
[----:B------:R-:W1:Y:S01]  /*02c0*/  LDC.64 R12, c[0x0][0x390] ;  /* 0x0000e400ff0c7b82 */ /* 0x000e620000000a00 */
[----:B0-----:R-:W-:-:S04]  /*02d0*/  IMAD.WIDE R18, R3, 0x4, R10 ;  /* 0x0000000403127825 */ /* 0x001fc800078e020a */
[----:B------:R-:W-:-:S04]  /*02e0*/  IMAD.WIDE R14, R17, 0x4, R10 ;  /* 0x00000004110e7825 */ /* 0x000fc800078e020a */
[--C-:B------:R-:W-:Y:S02]  /*02f0*/  IMAD.WIDE R16, R21, 0x4, R18.reuse ;  /* 0x0000000415107825 */ /* 0x100fe400078e0212 */
[----:B------:R0:W2:Y:S04]  /*0300*/  LDG.E R14, desc[UR10][R14.64] ;  /* 0x0000000a0e0e7981 */ /* 0x0000a8000c1e1900 */
[----:B------:R-:W2:Y:S01]  /*0310*/  LDG.E R17, desc[UR10][R16.64] ;  /* 0x0000000a10117981 */ /* 0x000ea2000c1e1900 */
[----:B------:R-:W-:-:S03]  /*0320*/  IMAD.WIDE R22, R6, 0x4, R18 ;  /* 0x0000000406167825 */ /* 0x000fc600078e0212 */
[----:B------:R-:W3:Y:S01]  /*0330*/  LDG.E R21, desc[UR10][R18.64+-0x4] ;  /* 0xfffffc0a12157981 */ /* 0x000ee2000c1e1900 */
[----:B------:R-:W-:-:S03]  /*0340*/  IMAD.WIDE R10, R2, 0x4, R10 ;  /* 0x00000004020a7825 */ /* 0x000fc600078e020a */
[----:B------:R-:W4:Y:S01]  /*0350*/  LDG.E R6, desc[UR10][R18.64+0x4] ;  /* 0x0000040a12067981 */ /* 0x000f22000c1e1900 */
[----:B-1----:R-:W-:-:S03]  /*0360*/  IMAD.WIDE R12, R3, 0x4, R12 ;  /* 0x00000004030c7825 */ /* 0x002fc600078e020c */
[----:B------:R-:W5:Y:S04]  /*0370*/  LDG.E R22, desc[UR10][R22.64] ;  /* 0x0000000a16167981 */ /* 0x000f68000c1e1900 */
[----:B------:R-:W5:Y:S04]  /*0380*/  LDG.E R10, desc[UR10][R10.64] ;  /* 0x0000000a0a0a7981 */ /* 0x000f68000c1e1900 */
[----:B------:R-:W5:Y:S01]  /*0390*/  LDG.E R13, desc[UR10][R12.64] ;  /* 0x0000000a0c0d7981 */ /* 0x000f62000c1e1900 */
[----:B0-----:R-:W-:Y:S01]  /*03a0*/  MOV R15, 0x3e2aaaab ;  /* 0x3e2aaaab000f7802 */ /* 0x001fe20000000f00 */
[----:B------:R-:W-:Y:S01]  /*03b0*/  BSSY.RECONVERGENT B1, `(.L_x_3) ;  /* 0x0000010000017945 */ /* 0x000fe20003800200 */
[----:B--2---:R-:W-:-:S04]  /*03c0*/  FADD R2, R14, R17 ;  /* 0x000000110e027221 */ /* 0x004fc80000000000 */
[----:B---3--:R-:W-:-:S04]  /*03d0*/  FADD R21, R21, R2 ;  /* 0x0000000215157221 */ /* 0x008fc80000000000 */
[----:B----4-:R-:W-:Y:S01]  /*03e0*/  FADD R21, R6, R21 ;  /* 0x0000001506157221 */ /* 0x010fe20000000000 */
[----:B------:R-:W-:-:S03]  /*03f0*/  FFMA R6, R15, -R0, 1 ;  /* 0x3f8000000f067423 */ /* 0x000fc60000000800 */
[----:B-----5:R-:W-:Y:S01]  /*0400*/  FADD R21, R22, R21 ;  /* 0x0000001516157221 */ /* 0x020fe20000000000 */
[----:B------:R-:W-:-:S03]  /*0410*/  FFMA R15, R6, R15, 0.16666667163372039795 ;  /* 0x3e2aaaab060f7423 */ /* 0x000fc6000000000f */
[----:B------:R-:W-:-:S04]  /*0420*/  FADD R2, R10, R21 ;  /* 0x000000150a027221 */ /* 0x000fc80000000000 */
[----:B------:R-:W-:-:S04]  /*0430*/  FADD R2, R2, R13 ;  /* 0x0000000d02027221 */ /* 0x000fc80000000000 */
[----:B------:R-:W0:Y:S01]  /*0440*/  FCHK P0, R2, 6 ;  /* 0x40c0000002007902 */ /* 0x000e220000000000 */
[----:B------:R-:W-:-:S04]  /*0450*/  FFMA R6, R2, R15, RZ ;  /* 0x0000000f02067223 */ /* 0x000fc800000000ff */
[----:B------:R-:W-:-:S04]  /*0460*/  FFMA R10, R6, -6, R2 ;  /* 0xc0c00000060a7823 */ /* 0x000fc80000000002 */
[----:B------:R-:W-:Y:S01]  /*0470*/  FFMA R15, R15, R10, R6 ;  /* 0x0000000a0f0f7223 */ /* 0x000fe20000000006 */
[----:B0-----:R-:W-:Y:S06]  /*0480*/  @!P0 BRA `(.L_x_4) ;  /* 0x0000000000088947 */ /* 0x001fec0003800000 */
[----:B------:R-:W-:-:S07]  /*0490*/  MOV R6, 0x4b0 ;  /* 0x000004b000067802 */ /* 0x000fce0000000f00 */
[----:B------:R-:W-:Y:S05]  /*04a0*/  CALL.REL.NOINC `($__internal_0_$__cuda_sm3x_div_rn_noftz_f32_slowpath) ;  /* 0x00000004004c7944 */ /* 0x000fea0003c00000 */
.L_x_4:
[----:B------:R-:W-:Y:S05]  /*04b0*/  BSYNC.RECONVERGENT B1 ;  /* 0x0000000000017941 */ /* 0x000fea0003800200 */
.L_x_3:
[----:B------:R-:W0:Y:S02]  /*04c0*/  LDC.64 R10, c[0x0][0x388] ;  /* 0x0000e200ff0a7b82 */ /* 0x000e240000000a00 */
[----:B0-----:R-:W-:-:S05]  /*04d0*/  IMAD.WIDE R2, R3, 0x4, R10 ;  /* 0x0000000403027825 */ /* 0x001fca00078e020a */
[----:B------:R0:W-:Y:S04]  /*04e0*/  STG.E desc[UR10][R2.64], R15 ;  /* 0x0000000f02007986 */ /* 0x0001e8000c10190a */
[----:B------:R0:W5:Y:S01]  /*04f0*/  LDG.E R19, desc[UR10][R18.64] ;  /* 0x0000000a12137981 */ /* 0x000162000c1e1900 */
[----:B------:R-:W-:Y:S01]  /*0500*/  IMAD.MOV.U32 R0, RZ, RZ, R15 ;  /* 0x000000ffff007224 */ /* 0x000fe200078e000f */
[----:B------:R-:W-:Y:S06]  /*0510*/  BRA `(.L_x_5) ;  /* 0x00000000009c7947 */ /* 0x000fec0003800000 */
.L_x_2:
        /* <DEDUP_REMOVED lines=15> */
[----:B0-----:R-:W-:Y:S01]  /*0610*/  HFMA2 R17, -RZ, RZ, 1.541015625, -0.052093505859375 ;  /* 0x3e2aaaabff117431 */ /* 0x001fe200000001ff */
[----:B------:R-:W-:Y:S01]  /*0620*/  BSSY.RECONVERGENT B1, `(.L_x_6) ;  /* 0x0000011000017945 */ /* 0x000fe20003800200 */
[----:B--2---:R-:W-:-:S04]  /*0630*/  FADD R2, R16, R19 ;  /* 0x0000001310027221 */ /* 0x004fc80000000000 */
[----:B---3--:R-:W-:Y:S01]  /*0640*/  FADD R21, R21, R2 ;  /* 0x0000000215157221 */ /* 0x008fe20000000000 */
[----:B------:R-:W-:-:S03]  /*0650*/  FFMA R2, R17, -R0, 1 ;  /* 0x3f80000011027423 */ /* 0x000fc60000000800 */
[----:B----4-:R-:W-:Y:S01]  /*0660*/  FADD R21, R6, R21 ;  /* 0x0000001506157221 */ /* 0x010fe20000000000 */
[----:B------:R-:W-:-:S03]  /*0670*/  FFMA R2, R2, R17, 0.16666667163372039795 ;  /* 0x3e2aaaab02027423 */ /* 0x000fc60000000011 */
[----:B-----5:R-:W-:-:S04]  /*0680*/  FADD R21, R22, R21 ;  /* 0x0000001516157221 */ /* 0x020fc80000000000 */
[----:B------:R-:W-:-:S04]  /*0690*/  FADD R21, R12, R21 ;  /* 0x000000150c157221 */ /* 0x000fc80000000000 */
[----:B------:R-:W-:-:S04]  /*06a0*/  FADD R21, R21, R14 ;  /* 0x0000000e15157221 */ /* 0x000fc80000000000 */
[----:B------:R-:W0:Y:S01]  /*06b0*/  FCHK P0, R21, 6 ;  /* 0x40c0000015007902 */ /* 0x000e220000000000 */
[----:B------:R-:W-:-:S04]  /*06c0*/  FFMA R6, R2, R21, RZ ;  /* 0x0000001502067223 */ /* 0x000fc800000000ff */
[----:B------:R-:W-:-:S04]  /*06d0*/  FFMA R13, R6, -6, R21 ;  /* 0xc0c00000060d7823 */ /* 0x000fc80000000015 */
[----:B------:R-:W-:Y:S01]  /*06e0*/  FFMA R15, R2, R13, R6 ;  /* 0x0000000d020f7223 */ /* 0x000fe20000000006 */
[----:B0-----:R-:W-:Y:S06]  /*06f0*/  @!P0 BRA `(.L_x_7) ;  /* 0x00000000000c8947 */ /* 0x001fec0003800000 */
[----:B------:R-:W-:Y:S01]  /*0700*/  IMAD.MOV.U32 R2, RZ, RZ, R21 ;  /* 0x000000ffff027224 */ /* 0x000fe200078e0015 */
[----:B------:R-:W-:-:S07]  /*0710*/  MOV R6, 0x730 ;  /* 0x0000073000067802 */ /* 0x000fce0000000f00 */
[----:B------:R-:W-:Y:S05]  /*0720*/  CALL.REL.NOINC `($__internal_0_$__cuda_sm3x_div_rn_noftz_f32_slowpath) ;  /* 0x0000000000ac7944 */ /* 0x000fea0003c00000 */
.L_x_7:
[----:B------:R-:W-:Y:S05]  /*0730*/  BSYNC.RECONVERGENT B1 ;  /* 0x0000000000017941 */ /* 0x000fea0003800200 */
.L_x_6:
[----:B------:R-:W0:Y:S02]  /*0740*/  LDC.64 R12, c[0x0][0x380] ;  /* 0x0000e000ff0c7b82 */ /* 0x000e240000000a00 */
[----:B0-----:R-:W-:-:S05]  /*0750*/  IMAD.WIDE R12, R3, 0x4, R12 ;  /* 0x00000004030c7825 */ /* 0x001fca00078e020c */
[----:B------:R1:W-:Y:S04]  /*0760*/  STG.E desc[UR10][R12.64], R15 ;  /* 0x0000000f0c007986 */ /* 0x0003e8000c10190a */
[----:B------:R1:W5:Y:S01]  /*0770*/  LDG.E R0, desc[UR10][R10.64] ;  /* 0x0000000a0a007981 */ /* 0x000362000c1e1900 */
[----:B------:R-:W-:-:S07]  /*0780*/  MOV R19, R15 ;  /* 0x0000000f00137202 */ /* 0x000fce0000000f00 */
.L_x_5:
[----:B-----5:R-:W-:-:S07]  /*0790*/  FADD R0, -R19, R0 ;  /* 0x0000000013007221 */ /* 0x020fce0000000100 */
.L_x_1:
[----:B------:R-:W-:Y:S05]  /*07a0*/  BSYNC.RECONVERGENT B0 ;  /* 0x0000000000007941 */ /* 0x000fea0003800200 */
.L_x_0:
[----:B------:R-:W2:Y:S01]  /*07b0*/  S2UR UR6, SR_CgaCtaId ;  /* 0x00000000000679c3 */ /* 0x000ea20000008800 */
[----:B------:R-:W-:Y:S01]  /*07c0*/  UMOV UR4, 0x400 ;  /* 0x0000040000047882 */ /* 0x000fe20000000000 */
[----:B------:R-:W-:Y:S01]  /*07d0*/  FMUL R0, R0, R0 ;  /* 0x0000000000007220 */ /* 0x000fe20000400000 */
[----:B------:R-:W-:Y:S01]  /*07e0*/  UIMAD UR5, UR5, UR7, URZ ;  /* 0x00000007050572a4 */ /* 0x000fe2000f8e02ff */
[----:B------:R-:W-:-:S03]  /*07f0*/  ISETP.NE.AND P1, PT, R4, RZ, PT ;  /* 0x000000ff0400720c */ /* 0x000fc60003f25270 */
[----:B------:R-:W-:-:S04]  /*0800*/  UIMAD UR5, UR5, UR8, URZ ;  /* 0x00000008050572a4 */ /* 0x000fc8000f8e02ff */
[----:B------:R-:W-:Y:S02]  /*0810*/  UISETP.GE.U32.AND UP0, UPT, UR5, 0x2, UPT ;  /* 0x000000020500788c */ /* 0x000fe4000bf06070 */
[----:B--2---:R-:W-:-:S06]  /*0820*/  ULEA UR4, UR6, UR4, 0x18 ;  /* 0x0000000406047291 */ /* 0x004fcc000f8ec0ff */
[----:B0-----:R-:W-:-:S05]  /*0830*/  LEA R3, R4, UR4, 0x2 ;  /* 0x0000000404037c11 */ /* 0x001fca000f8e10ff */
[----:B------:R0:W-:Y:S01]  /*0840*/  STS [R3], R0 ;  /* 0x0000000003007388 */ /* 0x0001e20000000800 */
[----:B------:R-:W-:Y:S06]  /*0850*/  BAR.SYNC.DEFER_BLOCKING 0x0 ;  /* 0x0000000000007b1d */ /* 0x000fec0000010000 */
[----:B------:R-:W-:Y:S05]  /*0860*/  BRA.U !UP0, `(.L_x_8) ;  /* 0x0000000108307547 */ /* 0x000fea000b800000 */
[----:B0-----:R-:W-:-:S07]  /*0870*/  IMAD.U32 R0, RZ, RZ, UR5 ;  /* 0x00000005ff007e24 */ /* 0x001fce000f8e00ff */
.L_x_9:
[----:B-1----:R-:W-:-:S04]  /*0880*/  SHF.R.U32.HI R10, RZ, 0x1, R0 ;  /* 0x00000001ff0a7819 */ /* 0x002fc80000011600 */
[----:B------:R-:W-:-:S13]  /*0890*/  ISETP.GE.U32.AND P0, PT, R4, R10, PT ;  /* 0x0000000a0400720c */ /* 0x000fda0003f06070 */
[----:B------:R-:W-:Y:S01]  /*08a0*/  @!P0 LEA R2, R10, R3, 0x2 ;  /* 0x000000030a028211 */ /* 0x000fe200078e10ff */
[----:B------:R-:W-:Y:S05]  /*08b0*/  @!P0 LDS R11, [R3] ;  /* 0x00000000030b8984 */ /* 0x000fea0000000800 */
[----:B------:R-:W0:Y:S02]  /*08c0*/  @!P0 LDS R2, [R2] ;  /* 0x0000000002028984 */ /* 0x000e240000000800 */
[----:B0-----:R-:W-:-:S05]  /*08d0*/  @!P0 FADD R6, R2, R11 ;  /* 0x0000000b02068221 */ /* 0x001fca0000000000 */
[----:B------:R2:W-:Y:S01]  /*08e0*/  @!P0 STS [R3], R6 ;  /* 0x0000000603008388 */ /* 0x0005e20000000800 */
[----:B------:R-:W-:Y:S01]  /*08f0*/  BAR.SYNC.DEFER_BLOCKING 0x0 ;  /* 0x0000000000007b1d */ /* 0x000fe20000010000 */
[----:B------:R-:W-:Y:S01]  /*0900*/  ISETP.GT.U32.AND P0, PT, R0, 0x3, PT ;  /* 0x000000030000780c */ /* 0x000fe20003f04070 */
[----:B------:R-:W-:-:S12]  /*0910*/  IMAD.MOV.U32 R0, RZ, RZ, R10 ;  /* 0x000000ffff007224 */ /* 0x000fd800078e000a */
[----:B--2---:R-:W-:Y:S05]  /*0920*/  @P0 BRA `(.L_x_9) ;  /* 0xfffffffc00d40947 */ /* 0x004fea000383ffff */
.L_x_8:
[----:B------:R-:W-:Y:S05]  /*0930*/  @P1 EXIT ;  /* 0x000000000000194d */ /* 0x000fea0003800000 */
[----:B------:R-:W2:Y:S01]  /*0940*/  S2UR UR5, SR_CgaCtaId ;  /* 0x00000000000579c3 */ /* 0x000ea20000008800 */
[----:B------:R-:W-:Y:S01]  /*0950*/  UMOV UR4, 0x400 ;  /* 0x0000040000047882 */ /* 0x000fe20000000000 */
[----:B------:R-:W-:-:S04]  /*0960*/  IMAD R5, R5, R8, R7 ;  /* 0x0000000805057224 */ /* 0x000fc800078e0207 */
[----:B------:R-:W-:Y:S02]  /*0970*/  IMAD R5, R5, R9, R20 ;  /* 0x0000000905057224 */ /* 0x000fe400078e0214 */
[----:B0-----:R-:W0:Y:S01]  /*0980*/  LDC.64 R2, c[0x0][0x398] ;  /* 0x0000e600ff027b82 */ /* 0x001e220000000a00 */
[----:B--2---:R-:W-:Y:S01]  /*0990*/  ULEA UR4, UR5, UR4, 0x18 ;  /* 0x0000000405047291 */ /* 0x004fe2000f8ec0ff */
[----:B0-----:R-:W-:-:S08]  /*09a0*/  IMAD.WIDE R2, R5, 0x4, R2 ;  /* 0x0000000405027825 */ /* 0x001fd000078e0202 */
[----:B-1----:R-:W0:Y:S04]  /*09b0*/  LDS R11, [UR4] ;  /* 0x00000004ff0b7984 */ /* 0x002e280008000800 */
[----:B0-----:R-:W-:Y:S01]  /*09c0*/  STG.E desc[UR10][R2.64], R11 ;  /* 0x0000000b02007986 */ /* 0x001fe2000c10190a */
[----:B------:R-:W-:Y:S05]  /*09d0*/  EXIT ;  /* 0x000000000000794d */ /* 0x000fea0003800000 */
        .weak           $__internal_0_$__cuda_sm3x_div_rn_noftz_f32_slowpath
        .type           $__internal_0_$__cuda_sm3x_div_rn_noftz_f32_slowpath,@function
        .size           $__internal_0_$__cuda_sm3x_div_rn_noftz_f32_slowpath,(.L_x_22 - $__internal_0_$__cuda_sm3x_div_rn_noftz_f32_slowpath)
$__internal_0_$__cuda_sm3x_div_rn_noftz_f32_slowpath:
[----:B------:R-:W-:Y:S01]  /*09e0*/  SHF.R.U32.HI R12, RZ, 0x17, R0 ;  /* 0x00000017ff0c7819 */ /* 0x000fe20000011600 */
[----:B------:R-:W-:Y:S01]  /*09f0*/  BSSY.RECONVERGENT B2, `(.L_x_10) ;  /* 0x0000064000027945 */ /* 0x000fe20003800200 */
[----:B------:R-:W-:Y:S01]  /*0a00*/  SHF.R.U32.HI R0, RZ, 0x17, R2 ;  /* 0x00000017ff007819 */ /* 0x000fe20000011602 */
[----:B------:R-:W-:Y:S01]  /*0a10*/  HFMA2 R15, -RZ, RZ, 2.375, 0 ;  /* 0x40c00000ff0f7431 */ /* 0x000fe200000001ff */
[----:B------:R-:W-:Y:S02]  /*0a20*/  LOP3.LUT R12, R12, 0xff, RZ, 0xc0, !PT ;  /* 0x000000ff0c0c7812 */ /* 0x000fe400078ec0ff */
[----:B------:R-:W-:Y:S02]  /*0a30*/  LOP3.LUT R17, R0, 0xff, RZ, 0xc0, !PT ;  /* 0x000000ff00117812 */ /* 0x000fe400078ec0ff */
[----:B------:R-:W-:-:S03]  /*0a40*/  IADD3 R14, PT, PT, R12, -0x1, RZ ;  /* 0xffffffff0c0e7810 */ /* 0x000fc60007ffe0ff */
[----:B------:R-:W-:Y:S01]  /*0a50*/  VIADD R16, R17, 0xffffffff ;  /* 0xffffffff11107836 */ /* 0x000fe20000000000 */
[----:B------:R-:W-:-:S04]  /*0a60*/  ISETP.GT.U32.AND P0, PT, R14, 0xfd, PT ;  /* 0x000000fd0e00780c */ /* 0x000fc80003f04070 */
[----:B------:R-:W-:-:S13]  /*0a70*/  ISETP.GT.U32.OR P0, PT, R16, 0xfd, P0 ;  /* 0x000000fd1000780c */ /* 0x000fda0000704470 */
[----:B------:R-:W-:Y:S01]  /*0a80*/  @!P0 IMAD.MOV.U32 R13, RZ, RZ, RZ ;  /* 0x000000ffff0d8224 */ /* 0x000fe200078e00ff */
[----:B------:R-:W-:Y:S06]  /*0a90*/  @!P0 BRA `(.L_x_11) ;  /* 0x0000000000608947 */ /* 0x000fec0003800000 */
[----:B------:R-:W-:Y:S02]  /*0aa0*/  MOV R0, 0x40c00000 ;  /* 0x40c0000000007802 */ /* 0x000fe40000000f00 */
[----:B------:R-:W-:Y:S02]  /*0ab0*/  FSETP.GTU.FTZ.AND P0, PT, |R2|, +INF , PT ;  /* 0x7f8000000200780b */ /* 0x000fe40003f1c200 */
[----:B------:R-:W-:-:S04]  /*0ac0*/  FSETP.GTU.FTZ.AND P1, PT, |R0|, +INF , PT ;  /* 0x7f8000000000780b */ /* 0x000fc80003f3c200 */
[----:B------:R-:W-:-:S13]  /*0ad0*/  PLOP3.LUT P0, PT, P0, P1, PT, 0xf8, 0x8f ;  /* 0x00000000008f781c */ /* 0x000fda0000703f70 */
[----:B------:R-:W-:Y:S05]  /*0ae0*/  @P0 BRA `(.L_x_12) ;  /* 0x00000004004c0947 */ /* 0x000fea0003800000 */
[----:B------:R-:W-:-:S13]  /*0af0*/  LOP3.LUT P0, RZ, R15, 0x7fffffff, R2, 0xc8, !PT ;  /* 0x7fffffff0fff7812 */ /* 0x000fda000780c802 */
[----:B------:R-:W-:Y:S05]  /*0b00*/  @!P0 BRA `(.L_x_13) ;  /* 0x00000004003c8947 */ /* 0x000fea0003800000 */
[----:B------:R-:W-:Y:S02]  /*0b10*/  FSETP.NEU.FTZ.AND P2, PT, |R2|, +INF , PT ;  /* 0x7f8000000200780b */ /* 0x000fe40003f5d200 */
[----:B------:R-:W-:Y:S02]  /*0b20*/  FSETP.NEU.FTZ.AND P1, PT, |R0|, +INF , PT ;  /* 0x7f8000000000780b */ /* 0x000fe40003f3d200 */
[----:B------:R-:W-:-:S11]  /*0b30*/  FSETP.NEU.FTZ.AND P0, PT, |R2|, +INF , PT ;  /* 0x7f8000000200780b */ /* 0x000fd60003f1d200 */
[----:B------:R-:W-:Y:S05]  /*0b40*/  @!P1 BRA !P2, `(.L_x_13) ;  /* 0x00000004002c9947 */ /* 0x000fea0005000000 */
[----:B------:R-:W-:-:S04]  /*0b50*/  LOP3.LUT P2, RZ, R2, 0x7fffffff, RZ, 0xc0, !PT ;  /* 0x7fffffff02ff7812 */ /* 0x000fc8000784c0ff */
[----:B------:R-:W-:-:S13]  /*0b60*/  PLOP3.LUT P1, PT, P1, P2, PT, 0x2f, 0xf2 ;  /* 0x0000000000f2781c */ /* 0x000fda0000f24577 */
[----:B------:R-:W-:Y:S05]  /*0b70*/  @P1 BRA `(.L_x_14) ;  /* 0x0000000400181947 */ /* 0x000fea0003800000 */
[----:B------:R-:W-:-:S04]  /*0b80*/  LOP3.LUT P1, RZ, R15, 0x7fffffff, RZ, 0xc0, !PT ;  /* 0x7fffffff0fff7812 */ /* 0x000fc8000782c0ff */
[----:B------:R-:W-:-:S13]  /*0b90*/  PLOP3.LUT P0, PT, P0, P1, PT, 0x2f, 0xf2 ;  /* 0x0000000000f2781c */ /* 0x000fda0000702577 */
[----:B------:R-:W-:Y:S05]  /*0ba0*/  @P0 BRA `(.L_x_15) ;  /* 0x0000000400000947 */ /* 0x000fea0003800000 */
[----:B------:R-:W-:Y:S02]  /*0bb0*/  ISETP.GE.AND P0, PT, R16, RZ, PT ;  /* 0x000000ff1000720c */ /* 0x000fe40003f06270 */
[----:B------:R-:W-:-:S11]  /*0bc0*/  ISETP.GE.AND P1, PT, R14, RZ, PT ;  /* 0x000000ff0e00720c */ /* 0x000fd60003f26270 */
[----:B------:R-:W-:Y:S01]  /*0bd0*/  @P0 IMAD.MOV.U32 R13, RZ, RZ, RZ ;  /* 0x000000ffff0d0224 */ /* 0x000fe200078e00ff */
[----:B------:R-:W-:Y:S01]  /*0be0*/  @!P0 MOV R13, 0xffffffc0 ;  /* 0xffffffc0000d8802 */ /* 0x000fe20000000f00 */
[----:B------:R-:W-:Y:S01]  /*0bf0*/  @!P0 FFMA R2, R2, 1.84467440737095516160e+19, RZ ;  /* 0x5f80000002028823 */ /* 0x000fe200000000ff */
[----:B------:R-:W-:Y:S02]  /*0c00*/  @!P1 FFMA R15, R0, 1.84467440737095516160e+19, RZ ;  /* 0x5f800000000f9823 */ /* 0x000fe400000000ff */
[----:B------:R-:W-:-:S07]  /*0c10*/  @!P1 IADD3 R13, PT, PT, R13, 0x40, RZ ;  /* 0x000000400d0d9810 */ /* 0x000fce0007ffe0ff */
.L_x_11:
[----:B------:R-:W-:Y:S01]  /*0c20*/  LEA R0, R12, 0xc0800000, 0x17 ;  /* 0xc08000000c007811 */ /* 0x000fe200078eb8ff */
[----:B------:R-:W-:Y:S01]  /*0c30*/  BSSY.RECONVERGENT B3, `(.L_x_16) ;  /* 0x0000036000037945 */ /* 0x000fe20003800200 */
[----:B------:R-:W-:-:S03]  /*0c40*/  IADD3 R17, PT, PT, R17, -0x7f, RZ ;  /* 0xffffff8111117810 */ /* 0x000fc60007ffe0ff */
[----:B------:R-:W-:Y:S02]  /*0c50*/  IMAD.IADD R14, R15, 0x1, -R0 ;  /* 0x000000010f0e7824 */ /* 0x000fe400078e0a00 */
[C---:B------:R-:W-:Y:S02]  /*0c60*/  IMAD R0, R17.reuse, -0x800000, R2 ;  /* 0xff80000011007824 */ /* 0x040fe400078e0202 */
[----:B------:R0:W1:Y:S01]  /*0c70*/  MUFU.RCP R15, R14 ;  /* 0x0000000e000f7308 */ /* 0x0000620000001000 */
[----:B------:R-:W-:Y:S01]  /*0c80*/  FADD.FTZ R21, -R14, -RZ ;  /* 0x800000ff0e157221 */ /* 0x000fe20000010100 */
[----:B0-----:R-:W-:-:S04]  /*0c90*/  IADD3 R14, PT, PT, R17, 0x7f, -R12 ;  /* 0x0000007f110e7810 */ /* 0x001fc80007ffe80c */
[----:B------:R-:W-:Y:S01]  /*0ca0*/  IADD3 R13, PT, PT, R14, R13, RZ ;  /* 0x0000000d0e0d7210 */ /* 0x000fe20007ffe0ff */
[----:B-1----:R-:W-:-:S04]  /*0cb0*/  FFMA R16, R15, R21, 1 ;  /* 0x3f8000000f107423 */ /* 0x002fc80000000015 */
[----:B------:R-:W-:-:S04]  /*0cc0*/  FFMA R15, R15, R16, R15 ;  /* 0x000000100f0f7223 */ /* 0x000fc8000000000f */
[----:B------:R-:W-:-:S04]  /*0cd0*/  FFMA R2, R0, R15, RZ ;  /* 0x0000000f00027223 */ /* 0x000fc800000000ff */
[----:B------:R-:W-:-:S04]  /*0ce0*/  FFMA R16, R21, R2, R0 ;  /* 0x0000000215107223 */ /* 0x000fc80000000000 */
[----:B------:R-:W-:-:S04]  /*0cf0*/  FFMA R2, R15, R16, R2 ;  /* 0x000000100f027223 */ /* 0x000fc80000000002 */
[----:B------:R-:W-:-:S04]  /*0d00*/  FFMA R21, R21, R2, R0 ;  /* 0x0000000215157223 */ /* 0x000fc80000000000 */
[----:B------:R-:W-:-:S05]  /*0d10*/  FFMA R0, R15, R21, R2 ;  /* 0x000000150f007223 */ /* 0x000fca0000000002 */
[----:B------:R-:W-:-:S04]  /*0d20*/  SHF.R.U32.HI R12, RZ, 0x17, R0 ;  /* 0x00000017ff0c7819 */ /* 0x000fc80000011600 */
[----:B------:R-:W-:-:S05]  /*0d30*/  LOP3.LUT R12, R12, 0xff, RZ, 0xc0, !PT ;  /* 0x000000ff0c0c7812 */ /* 0x000fca00078ec0ff */
[----:B------:R-:W-:-:S05]  /*0d40*/  IMAD.IADD R14, R12, 0x1, R13 ;  /* 0x000000010c0e7824 */ /* 0x000fca00078e020d */
[----:B------:R-:W-:-:S04]  /*0d50*/  IADD3 R12, PT, PT, R14, -0x1, RZ ;  /* 0xffffffff0e0c7810 */ /* 0x000fc80007ffe0ff */
[----:B------:R-:W-:-:S13]  /*0d60*/  ISETP.GE.U32.AND P0, PT, R12, 0xfe, PT ;  /* 0x000000fe0c00780c */ /* 0x000fda0003f06070 */
[----:B------:R-:W-:Y:S05]  /*0d70*/  @!P0 BRA `(.L_x_17) ;  /* 0x0000000000808947 */ /* 0x000fea0003800000 */
[----:B------:R-:W-:-:S13]  /*0d80*/  ISETP.GT.AND P0, PT, R14, 0xfe, PT ;  /* 0x000000fe0e00780c */ /* 0x000fda0003f04270 */
[----:B------:R-:W-:Y:S05]  /*0d90*/  @P0 BRA `(.L_x_18) ;  /* 0x00000000006c0947 */ /* 0x000fea0003800000 */
[----:B------:R-:W-:-:S13]  /*0da0*/  ISETP.GE.AND P0, PT, R14, 0x1, PT ;  /* 0x000000010e00780c */ /* 0x000fda0003f06270 */
[----:B------:R-:W-:Y:S05]  /*0db0*/  @P0 BRA `(.L_x_19) ;  /* 0x0000000000740947 */ /* 0x000fea0003800000 */
[----:B------:R-:W-:Y:S02]  /*0dc0*/  ISETP.GE.AND P0, PT, R14, -0x18, PT ;  /* 0xffffffe80e00780c */ /* 0x000fe40003f06270 */
[----:B------:R-:W-:-:S11]  /*0dd0*/  LOP3.LUT R0, R0, 0x80000000, RZ, 0xc0, !PT ;  /* 0x8000000000007812 */ /* 0x000fd600078ec0ff */
[----:B------:R-:W-:Y:S05]  /*0de0*/  @!P0 BRA `(.L_x_19) ;  /* 0x0000000000688947 */ /* 0x000fea0003800000 */
[CCC-:B------:R-:W-:Y:S01]  /*0df0*/  FFMA.RZ R12, R15.reuse, R21.reuse, R2.reuse ;  /* 0x000000150f0c7223 */ /* 0x1c0fe2000000c002 */
[C---:B------:R-:W-:Y:S02]  /*0e00*/  ISETP.NE.AND P2, PT, R14.reuse, RZ, PT ;  /* 0x000000ff0e00720c */ /* 0x040fe40003f45270 */
[----:B------:R-:W-:Y:S02]  /*0e10*/  ISETP.NE.AND P1, PT, R14, RZ, PT ;  /* 0x000000ff0e00720c */ /* 0x000fe40003f25270 */
[----:B------:R-:W-:Y:S01]  /*0e20*/  LOP3.LUT R13, R12, 0x7fffff, RZ, 0xc0, !PT ;  /* 0x007fffff0c0d7812 */ /* 0x000fe200078ec0ff */
[CCC-:B------:R-:W-:Y:S01]  /*0e30*/  FFMA.RP R12, R15.reuse, R21.reuse, R2.reuse ;  /* 0x000000150f0c7223 */ /* 0x1c0fe20000008002 */
[----:B------:R-:W-:Y:S01]  /*0e40*/  FFMA.RM R15, R15, R21, R2 ;  /* 0x000000150f0f7223 */ /* 0x000fe20000004002 */
[----:B------:R-:W-:Y:S01]  /*0e50*/  IADD3 R2, PT, PT, R14, 0x20, RZ ;  /* 0x000000200e027810 */ /* 0x000fe20007ffe0ff */
[----:B------:R-:W-:Y:S01]  /*0e60*/  IMAD.MOV R14, RZ, RZ, -R14 ;  /* 0x000000ffff0e7224 */ /* 0x000fe200078e0a0e */
[----:B------:R-:W-:-:S02]  /*0e70*/  LOP3.LUT R13, R13, 0x800000, RZ, 0xfc, !PT ;  /* 0x008000000d0d7812 */ /* 0x000fc400078efcff */
[----:B------:R-:W-:Y:S02]  /*0e80*/  FSETP.NEU.FTZ.AND P0, PT, R12, R15, PT ;  /* 0x0000000f0c00720b */ /* 0x000fe40003f1d000 */
[----:B------:R-:W-:Y:S02]  /*0e90*/  SHF.L.U32 R2, R13, R2, RZ ;  /* 0x000000020d027219 */ /* 0x000fe400000006ff */
[----:B------:R-:W-:Y:S02]  /*0ea0*/  SEL R12, R14, RZ, P2 ;  /* 0x000000ff0e0c7207 */ /* 0x000fe40001000000 */
[----:B------:R-:W-:Y:S02]  /*0eb0*/  ISETP.NE.AND P1, PT, R2, RZ, P1 ;  /* 0x000000ff0200720c */ /* 0x000fe40000f25270 */
[----:B------:R-:W-:Y:S02]  /*0ec0*/  SHF.R.U32.HI R12, RZ, R12, R13 ;  /* 0x0000000cff0c7219 */ /* 0x000fe4000001160d */
[----:B------:R-:W-:-:S02]  /*0ed0*/  PLOP3.LUT P0, PT, P0, P1, PT, 0xf8, 0x8f ;  /* 0x00000000008f781c */ /* 0x000fc40000703f70 */
[----:B------:R-:W-:Y:S02]  /*0ee0*/  SHF.R.U32.HI R13, RZ, 0x1, R12 ;  /* 0x00000001ff0d7819 */ /* 0x000fe4000001160c */
[----:B------:R-:W-:-:S04]  /*0ef0*/  SEL R2, RZ, 0x1, !P0 ;  /* 0x00000001ff027807 */ /* 0x000fc80004000000 */
[----:B------:R-:W-:-:S04]  /*0f00*/  LOP3.LUT R15, R2, 0x1, R13, 0xf8, !PT ;  /* 0x00000001020f7812 */ /* 0x000fc800078ef80d */
[----:B------:R-:W-:-:S04]  /*0f10*/  LOP3.LUT R12, R15, R12, RZ, 0xc0, !PT ;  /* 0x0000000c0f0c7212 */ /* 0x000fc800078ec0ff */
[----:B------:R-:W-:-:S04]  /*0f20*/  IADD3 R13, PT, PT, R13, R12, RZ ;  /* 0x0000000c0d0d7210 */ /* 0x000fc80007ffe0ff */
[----:B------:R-:W-:Y:S01]  /*0f30*/  LOP3.LUT R0, R13, R0, RZ, 0xfc, !PT ;  /* 0x000000000d007212 */ /* 0x000fe200078efcff */
[----:B------:R-:W-:Y:S06]  /*0f40*/  BRA `(.L_x_19) ;  /* 0x0000000000107947 */ /* 0x000fec0003800000 */
.L_x_18:
[----:B------:R-:W-:-:S04]  /*0f50*/  LOP3.LUT R0, R0, 0x80000000, RZ, 0xc0, !PT ;  /* 0x8000000000007812 */ /* 0x000fc800078ec0ff */
[----:B------:R-:W-:Y:S01]  /*0f60*/  LOP3.LUT R0, R0, 0x7f800000, RZ, 0xfc, !PT ;  /* 0x7f80000000007812 */ /* 0x000fe200078efcff */
[----:B------:R-:W-:Y:S06]  /*0f70*/  BRA `(.L_x_19) ;  /* 0x0000000000047947 */ /* 0x000fec0003800000 */
.L_x_17:
[----:B------:R-:W-:-:S07]  /*0f80*/  LEA R0, R13, R0, 0x17 ;  /* 0x000000000d007211 */ /* 0x000fce00078eb8ff */
.L_x_19:
[----:B------:R-:W-:Y:S05]  /*0f90*/  BSYNC.RECONVERGENT B3 ;  /* 0x0000000000037941 */ /* 0x000fea0003800200 */
.L_x_16:
[----:B------:R-:W-:Y:S05]  /*0fa0*/  BRA `(.L_x_20) ;  /* 0x0000000000207947 */ /* 0x000fea0003800000 */
.L_x_15:
[----:B------:R-:W-:-:S04]  /*0fb0*/  LOP3.LUT R0, R15, 0x80000000, R2, 0x48, !PT ;  /* 0x800000000f007812 */ /* 0x000fc800078e4802 */
[----:B------:R-:W-:Y:S01]  /*0fc0*/  LOP3.LUT R0, R0, 0x7f800000, RZ, 0xfc, !PT ;  /* 0x7f80000000007812 */ /* 0x000fe200078efcff */
[----:B------:R-:W-:Y:S06]  /*0fd0*/  BRA `(.L_x_20) ;  /* 0x0000000000147947 */ /* 0x000fec0003800000 */
.L_x_14:
[----:B------:R-:W-:Y:S01]  /*0fe0*/  LOP3.LUT R0, R15, 0x80000000, R2, 0x48, !PT ;  /* 0x800000000f007812 */ /* 0x000fe200078e4802 */
[----:B------:R-:W-:Y:S06]  /*0ff0*/  BRA `(.L_x_20) ;  /* 0x00000000000c7947 */ /* 0x000fec0003800000 */
.L_x_13:
[----:B------:R-:W0:Y:S01]  /*1000*/  MUFU.RSQ R0, -QNAN ;  /* 0xffc0000000007908 */ /* 0x000e220000001400 */
[----:B------:R-:W-:Y:S05]  /*1010*/  BRA `(.L_x_20) ;  /* 0x0000000000047947 */ /* 0x000fea0003800000 */
.L_x_12:
[----:B------:R-:W-:-:S07]  /*1020*/  FADD.FTZ R0, R2, R0 ;  /* 0x0000000002007221 */ /* 0x000fce0000010000 */
.L_x_20:
[----:B------:R-:W-:Y:S05]  /*1030*/  BSYNC.RECONVERGENT B2 ;  /* 0x0000000000027941 */ /* 0x000fea0003800200 */
.L_x_10:
[----:B------:R-:W-:Y:S01]  /*1040*/  HFMA2 R13, -RZ, RZ, 0, 0 ;  /* 0x00000000ff0d7431 */ /* 0x000fe200000001ff */
[----:B------:R-:W-:Y:S01]  /*1050*/  MOV R12, R6 ;  /* 0x00000006000c7202 */ /* 0x000fe20000000f00 */
[----:B0-----:R-:W-:-:S03]  /*1060*/  IMAD.MOV.U32 R15, RZ, RZ, R0 ;  /* 0x000000ffff0f7224 */ /* 0x001fc600078e0000 */
[----:B------:R-:W-:Y:S05]  /*1070*/  RET.REL.NODEC R12 `(_Z7poissonPfS_S_S_b) ;  /* 0xffffffec0ce07950 */ /* 0x000fea0003c3ffff */
.L_x_21:
[----:B------:R-:W-:-:S00]  /*1080*/  BRA `(.L_x_21) ;  /* 0xfffffffc00fc7947 */ /* 0x000fc0000383ffff */
[----:B------:R-:W-:-:S00]  /*1090*/  NOP ;  /* 0x0000000000007918 */ /* 0x000fc00000000000 */
        /* <DEDUP_REMOVED lines=14> */
.L_x_22:


//--------------------- .nv.shared._Z7poissonPfS_S_S_b --------------------------
	.section	.nv.shared._Z7poissonPfS_S_S_b,"aw",@nobits
	.sectionflags	@""
	.align	16
	.zero		1024


//--------------------- .nv.shared.reserved.0     --------------------------
	.section	.nv.shared.reserved.0,"aw",@nobits
	.weak		__nv_reservedSMEM_offset_0_alias
	.size		__nv_reservedSMEM_offset_0_alias, 0, 64
	.other		__nv_reservedSMEM_offset_0_alias,@"STO_CUDA_RESERVED_SHARED STV_DEFAULT"
__nv_reservedSMEM_offset_0_alias:
	.zero		0
	.zero		64


//--------------------- .nv.constant0._Z7poissonPfS_S_S_b --------------------------
	.section	.nv.constant0._Z7poissonPfS_S_S_b,"a",@progbits
	.sectionflags	@""
	.align	4
.nv.constant0._Z7poissonPfS_S_S_b:
	.zero		929


//--------------------- SYMBOLS --------------------------

	.type		.nv.reservedSmem.offset0,@object
	.size		.nv.reservedSmem.offset0,0x4
	.type		.nv.reservedSmem.cap,@object
	.size		.nv.reservedSmem.cap,0x4
